//
// Generated by NVIDIA NVVM Compiler
//
// Compiler Build ID: CL-36424714
// Cuda compilation tools, release 13.0, V13.0.88
// Based on NVVM 20.0.0
//

.version 9.0
.target sm_100
.address_size 64

	// .globl	_Z9incrementPi

.visible .entry _Z9incrementPi(
	.param .u64 .ptr .align 1 _Z9incrementPi_param_0
)
{
	.reg .b32 	%r<2>;
	.reg .b64 	%rd<3>;

	ld.param.u64 	%rd1, [_Z9incrementPi_param_0];
	cvta.to.global.u64 	%rd2, %rd1;
	atom.global.add.u32 	%r1, [%rd2], 1;
	ret;

}


// ===== COMPILED SASS (sm_100) =====

	.target	sm_100

	.elftype	@"ET_EXEC"


//--------------------- .note.nv.tkinfo           --------------------------
	.section	.note.nv.tkinfo,"",@"SHT_NOTE"
	.sectionflags	@"SHF_NOTE_NV_TKINFO"
	.tkinfo
        /*0018*/ 	.word	0x00000002
        /*0030*/ 	.string	""
        /*0030*/ 	.string	"ptxas"
        /*0030*/ 	.string	"Cuda compilation tools, release 13.0, V13.0.88"
        /*0030*/ 	.string	"Build cuda_13.0.r13.0/compiler.36424714_0"
        /*0030*/ 	.string	"-arch sm_100 -m 64 "



//--------------------- .note.nv.cuinfo           --------------------------
	.section	.note.nv.cuinfo,"",@"SHT_NOTE"
	.sectionflags	@"SHF_NOTE_NV_CUINFO"
        /*0018*/ 	.short	0x0002
        /*001a*/ 	.short	0x0064
        /*001c*/ 	.short	0x0082
	.zero		2


//--------------------- .nv.info                  --------------------------
	.section	.nv.info,"",@"SHT_CUDA_INFO"
	.align	4


	//----- nvinfo : EIATTR_REGCOUNT
	.align		4
        /*0000*/ 	.byte	0x04, 0x2f
        /*0002*/ 	.short	(.L_1 - .L_0)
	.align		4
.L_0:
        /*0004*/ 	.word	index@(_Z9incrementPi)
        /*0008*/ 	.word	0x00000008


	//----- nvinfo : EIATTR_FRAME_SIZE
	.align		4
.L_1:
        /*000c*/ 	.byte	0x04, 0x11
        /*000e*/ 	.short	(.L_3 - .L_2)
	.align		4
.L_2:
        /*0010*/ 	.word	index@(_Z9incrementPi)
        /*0014*/ 	.word	0x00000000


	//----- nvinfo : EIATTR_MIN_STACK_SIZE
	.align		4
.L_3:
        /*0018*/ 	.byte	0x04, 0x12
        /*001a*/ 	.short	(.L_5 - .L_4)
	.align		4
.L_4:
        /*001c*/ 	.word	index@(_Z9incrementPi)
        /*0020*/ 	.word	0x00000000
.L_5:


//--------------------- .nv.compat                --------------------------
	.section	.nv.compat,"",@"SHT_CUDA_COMPAT_INFO"
	.align	4
        /*0000*/ 	.byte	0x02, 0x09, 0x00, 0x00, 0x02, 0x02, 0x01, 0x00, 0x02, 0x05, 0x05, 0x00, 0x03, 0x07, 0x01, 0x01
        /*0010*/ 	.byte	0x02, 0x03, 0x00, 0x00, 0x02, 0x06, 0x01, 0x00, 0x04, 0x0b, 0x08, 0x00, 0x09, 0x00, 0x00, 0x00
        /*0020*/ 	.byte	0x00, 0x00, 0x00, 0x00


//--------------------- .nv.info._Z9incrementPi   --------------------------
	.section	.nv.info._Z9incrementPi,"",@"SHT_CUDA_INFO"
	.sectionflags	@""
	.align	4


	//----- nvinfo : EIATTR_CUDA_API_VERSION
	.align		4
        /*0000*/ 	.byte	0x04, 0x37
        /*0002*/ 	.short	(.L_7 - .L_6)
.L_6:
        /*0004*/ 	.word	0x00000082


	//----- nvinfo : EIATTR_KPARAM_INFO
	.align		4
.L_7:
        /*0008*/ 	.byte	0x04, 0x17
        /*000a*/ 	.short	(.L_9 - .L_8)
.L_8:
        /*000c*/ 	.word	0x00000000
        /*0010*/ 	.short	0x0000
        /*0012*/ 	.short	0x0000
        /*0014*/ 	.byte	0x00, 0xf5, 0x21, 0x00


	//----- nvinfo : EIATTR_SPARSE_MMA_MASK
	.align		4
.L_9:
        /*0018*/ 	.byte	0x03, 0x50
        /*001a*/ 	.short	0x0000


	//----- nvinfo : EIATTR_MAXREG_COUNT
	.align		4
        /*001c*/ 	.byte	0x03, 0x1b
        /*001e*/ 	.short	0x00ff


	//----- nvinfo : EIATTR_MERCURY_ISA_VERSION
	.align		4
        /*0020*/ 	.byte	0x03, 0x5f
        /*0022*/ 	.short	0x0101


	//----- nvinfo : EIATTR_INT_WARP_WIDE_INSTR_OFFSETS
	.align		4
        /*0024*/ 	.byte	0x04, 0x31
        /*0026*/ 	.short	(.L_11 - .L_10)


	//   ....[0]....
.L_10:
        /*0028*/ 	.word	0x00000030


	//----- nvinfo : EIATTR_VRC_CTA_INIT_COUNT
	.align		4
.L_11:
        /*002c*/ 	.byte	0x02, 0x4a
	.zero		1
	.zero		1


	//----- nvinfo : EIATTR_EXIT_INSTR_OFFSETS
	.align		4
        /*0030*/ 	.byte	0x04, 0x1c
        /*0032*/ 	.short	(.L_13 - .L_12)


	//   ....[0]....
.L_12:
        /*0034*/ 	.word	0x00000090


	//----- nvinfo : EIATTR_CBANK_PARAM_SIZE
	.align		4
.L_13:
        /*0038*/ 	.byte	0x03, 0x19
        /*003a*/ 	.short	0x0008


	//----- nvinfo : EIATTR_PARAM_CBANK
	.align		4
        /*003c*/ 	.byte	0x04, 0x0a
        /*003e*/ 	.short	(.L_15 - .L_14)
	.align		4
.L_14:
        /*0040*/ 	.word	index@(.nv.constant0._Z9incrementPi)
        /*0044*/ 	.short	0x0380
        /*0046*/ 	.short	0x0008


	//----- nvinfo : EIATTR_SW_WAR
	.align		4
.L_15:
        /*0048*/ 	.byte	0x04, 0x36
        /*004a*/ 	.short	(.L_17 - .L_16)
.L_16:
        /*004c*/ 	.word	0x00000008
.L_17:


//--------------------- .nv.callgraph             --------------------------
	.section	.nv.callgraph,"",@"SHT_CUDA_CALLGRAPH"
	.align	4
	.sectionentsize	8
	.align		4
        /*0000*/ 	.word	0x00000000
	.align		4
        /*0004*/ 	.word	0xffffffff
	.align		4
        /*0008*/ 	.word	0x00000000
	.align		4
        /*000c*/ 	.word	0xfffffffe
	.align		4
        /*0010*/ 	.word	0x00000000
	.align		4
        /*0014*/ 	.word	0xfffffffd
	.align		4
        /*0018*/ 	.word	0x00000000
	.align		4
        /*001c*/ 	.word	0xfffffffc


//--------------------- .text._Z9incrementPi      --------------------------
	.section	.text._Z9incrementPi,"ax",@progbits
	.align	128
        .global         _Z9incrementPi
        .type           _Z9incrementPi,@function
        .size           _Z9incrementPi,(.L_x_1 - _Z9incrementPi)
        .other          _Z9incrementPi,@"STO_CUDA_ENTRY STV_DEFAULT"
_Z9incrementPi:
.text._Z9incrementPi:
[----:B------:R-:W-:Y:S01]  /*0000*/  LDC R1, c[0x0][0x37c] ;  /* 0x0000df00ff017b82 */ /* 0x000fe20000000800 */
[----:B------:R-:W0:Y:S07]  /*0010*/  S2R R0, SR_LANEID ;  /* 0x0000000000007919 */ /* 0x000e2e0000000000 */
[----:B------:R-:W1:Y:S01]  /*0020*/  LDC.64 R2, c[0x0][0x380] ;  /* 0x0000e000ff027b82 */ /* 0x000e620000000a00 */
[----:B------:R-:W-:Y:S01]  /*0030*/  VOTEU.ANY UR6, UPT, PT ;  /* 0x0000000000067886 */ /* 0x000fe200038e0100 */
[----:B------:R-:W1:Y:S01]  /*0040*/  LDCU.64 UR4, c[0x0][0x358] ;  /* 0x00006b00ff0477ac */ /* 0x000e620008000a00 */
[----:B------:R-:W1:Y:S01]  /*0050*/  POPC R5, UR6 ;  /* 0x0000000600057d09 */ /* 0x000e620008000000 */
[----:B------:R-:W-:-:S06]  /*0060*/  UFLO.U32 UR7, UR6 ;  /* 0x00000006000772bd */ /* 0x000fcc00080e0000 */
[----:B0-----:R-:W-:-:S13]  /*0070*/  ISETP.EQ.U32.AND P0, PT, R0, UR7, PT ;  /* 0x0000000700007c0c */ /* 0x001fda000bf02070 */
[----:B-1----:R-:W-:Y:S01]  /*0080*/  @P0 REDG.E.ADD.STRONG.GPU desc[UR4][R2.64], R5 ;  /* 0x000000050200098e */ /* 0x002fe2000c12e104 */
[----:B------:R-:W-:Y:S05]  /*0090*/  EXIT ;  /* 0x000000000000794d */ /* 0x000fea0003800000 */
.L_x_0:
[----:B------:R-:W-:-:S00]  /*00a0*/  BRA `(.L_x_0) ;  /* 0xfffffffc00fc7947 */ /* 0x000fc0000383ffff */
[----:B------:R-:W-:-:S00]  /*00b0*/  NOP ;  /* 0x0000000000007918 */ /* 0x000fc00000000000 */
        /* <DEDUP_REMOVED lines=12> */
.L_x_1:


//--------------------- .nv.shared.reserved.0     --------------------------
	.section	.nv.shared.reserved.0,"aw",@nobits
	.weak		__nv_reservedSMEM_offset_0_alias
	.size		__nv_reservedSMEM_offset_0_alias, 0, 64
	.other		__nv_reservedSMEM_offset_0_alias,@"STO_CUDA_RESERVED_SHARED STV_DEFAULT"
__nv_reservedSMEM_offset_0_alias:
	.zero		0
	.zero		64


//--------------------- .nv.constant0._Z9incrementPi --------------------------
	.section	.nv.constant0._Z9incrementPi,"a",@progbits
	.sectionflags	@""
	.align	4
.nv.constant0._Z9incrementPi:
	.zero		904


//--------------------- SYMBOLS --------------------------

	.type		.nv.reservedSmem.offset0,@object
	.size		.nv.reservedSmem.offset0,0x4
